//
// Generated by NVIDIA NVVM Compiler
//
// Compiler Build ID: CL-36424714
// Cuda compilation tools, release 13.0, V13.0.88
// Based on NVVM 20.0.0
//

.version 9.0
.target sm_100
.address_size 64

	// .globl	_Z9matrixAddPKfS0_Pfi

.visible .entry _Z9matrixAddPKfS0_Pfi(
	.param .u64 .ptr .align 1 _Z9matrixAddPKfS0_Pfi_param_0,
	.param .u64 .ptr .align 1 _Z9matrixAddPKfS0_Pfi_param_1,
	.param .u64 .ptr .align 1 _Z9matrixAddPKfS0_Pfi_param_2,
	.param .u32 _Z9matrixAddPKfS0_Pfi_param_3
)
{
	.reg .pred 	%p<2>;
	.reg .b32 	%r<14>;
	.reg .b32 	%f<4>;
	.reg .b64 	%rd<11>;

	ld.param.u64 	%rd1, [_Z9matrixAddPKfS0_Pfi_param_0];
	ld.param.u64 	%rd2, [_Z9matrixAddPKfS0_Pfi_param_1];
	ld.param.u64 	%rd3, [_Z9matrixAddPKfS0_Pfi_param_2];
	ld.param.u32 	%r4, [_Z9matrixAddPKfS0_Pfi_param_3];
	mov.u32 	%r5, %ctaid.x;
	mov.u32 	%r6, %ntid.x;
	mov.u32 	%r7, %tid.x;
	mad.lo.s32 	%r1, %r5, %r6, %r7;
	mov.u32 	%r8, %ctaid.y;
	mov.u32 	%r9, %ntid.y;
	mov.u32 	%r10, %tid.y;
	mad.lo.s32 	%r11, %r8, %r9, %r10;
	max.s32 	%r12, %r1, %r11;
	setp.ge.s32 	%p1, %r12, %r4;
	@%p1 bra 	$L__BB0_2;
	cvta.to.global.u64 	%rd4, %rd1;
	cvta.to.global.u64 	%rd5, %rd2;
	cvta.to.global.u64 	%rd6, %rd3;
	mad.lo.s32 	%r13, %r4, %r1, %r11;
	mul.wide.s32 	%rd7, %r13, 4;
	add.s64 	%rd8, %rd4, %rd7;
	ld.global.f32 	%f1, [%rd8];
	add.s64 	%rd9, %rd5, %rd7;
	ld.global.f32 	%f2, [%rd9];
	add.f32 	%f3, %f1, %f2;
	add.s64 	%rd10, %rd6, %rd7;
	st.global.f32 	[%rd10], %f3;
$L__BB0_2:
	ret;

}
	// .globl	_Z11matrixCrossPKfS0_Pfi
.visible .entry _Z11matrixCrossPKfS0_Pfi(
	.param .u64 .ptr .align 1 _Z11matrixCrossPKfS0_Pfi_param_0,
	.param .u64 .ptr .align 1 _Z11matrixCrossPKfS0_Pfi_param_1,
	.param .u64 .ptr .align 1 _Z11matrixCrossPKfS0_Pfi_param_2,
	.param .u32 _Z11matrixCrossPKfS0_Pfi_param_3
)
{
	.reg .pred 	%p<10>;
	.reg .b32 	%r<40>;
	.reg .b32 	%f<67>;
	.reg .b64 	%rd<67>;

	ld.param.u64 	%rd14, [_Z11matrixCrossPKfS0_Pfi_param_0];
	ld.param.u64 	%rd15, [_Z11matrixCrossPKfS0_Pfi_param_1];
	ld.param.u32 	%r18, [_Z11matrixCrossPKfS0_Pfi_param_3];
	cvta.to.global.u64 	%rd1, %rd15;
	cvta.to.global.u64 	%rd2, %rd14;
	mov.u32 	%r19, %ctaid.x;
	mov.u32 	%r20, %ntid.x;
	mov.u32 	%r21, %tid.x;
	mad.lo.s32 	%r1, %r19, %r20, %r21;
	mov.u32 	%r22, %ctaid.y;
	mov.u32 	%r23, %ntid.y;
	mov.u32 	%r24, %tid.y;
	mad.lo.s32 	%r2, %r22, %r23, %r24;
	max.s32 	%r25, %r2, %r1;
	setp.ge.s32 	%p1, %r25, %r18;
	@%p1 bra 	$L__BB1_13;
	mul.lo.s32 	%r3, %r18, %r2;
	and.b32  	%r4, %r18, 7;
	setp.lt.u32 	%p2, %r18, 8;
	mov.f32 	%f66, 0f00000000;
	mov.b32 	%r38, 0;
	@%p2 bra 	$L__BB1_4;
	and.b32  	%r38, %r18, 2147483640;
	neg.s32 	%r36, %r38;
	mul.wide.s32 	%rd16, %r18, 4;
	add.s64 	%rd3, %rd1, %rd16;
	shl.b32 	%r7, %r18, 3;
	mul.wide.s32 	%rd17, %r18, 8;
	add.s64 	%rd4, %rd1, %rd17;
	mul.wide.s32 	%rd18, %r18, 12;
	add.s64 	%rd5, %rd1, %rd18;
	mul.wide.s32 	%rd19, %r18, 16;
	add.s64 	%rd6, %rd1, %rd19;
	mul.wide.s32 	%rd20, %r18, 20;
	add.s64 	%rd7, %rd1, %rd20;
	mul.wide.s32 	%rd21, %r18, 24;
	add.s64 	%rd8, %rd1, %rd21;
	mul.wide.s32 	%rd22, %r18, 28;
	add.s64 	%rd9, %rd1, %rd22;
	mul.wide.u32 	%rd23, %r3, 4;
	add.s64 	%rd24, %rd23, %rd2;
	add.s64 	%rd66, %rd24, 16;
	mov.f32 	%f66, 0f00000000;
	mov.u32 	%r35, %r1;
$L__BB1_3:
	.pragma "nounroll";
	mul.wide.s32 	%rd25, %r35, 4;
	add.s64 	%rd26, %rd3, %rd25;
	add.s64 	%rd27, %rd4, %rd25;
	add.s64 	%rd28, %rd5, %rd25;
	add.s64 	%rd29, %rd6, %rd25;
	add.s64 	%rd30, %rd7, %rd25;
	add.s64 	%rd31, %rd8, %rd25;
	add.s64 	%rd32, %rd9, %rd25;
	add.s64 	%rd33, %rd1, %rd25;
	ld.global.f32 	%f16, [%rd66+-16];
	ld.global.f32 	%f17, [%rd33];
	fma.rn.f32 	%f18, %f16, %f17, %f66;
	ld.global.f32 	%f19, [%rd66+-12];
	ld.global.f32 	%f20, [%rd26];
	fma.rn.f32 	%f21, %f19, %f20, %f18;
	ld.global.f32 	%f22, [%rd66+-8];
	ld.global.f32 	%f23, [%rd27];
	fma.rn.f32 	%f24, %f22, %f23, %f21;
	ld.global.f32 	%f25, [%rd66+-4];
	ld.global.f32 	%f26, [%rd28];
	fma.rn.f32 	%f27, %f25, %f26, %f24;
	ld.global.f32 	%f28, [%rd66];
	ld.global.f32 	%f29, [%rd29];
	fma.rn.f32 	%f30, %f28, %f29, %f27;
	ld.global.f32 	%f31, [%rd66+4];
	ld.global.f32 	%f32, [%rd30];
	fma.rn.f32 	%f33, %f31, %f32, %f30;
	ld.global.f32 	%f34, [%rd66+8];
	ld.global.f32 	%f35, [%rd31];
	fma.rn.f32 	%f36, %f34, %f35, %f33;
	ld.global.f32 	%f37, [%rd66+12];
	ld.global.f32 	%f38, [%rd32];
	fma.rn.f32 	%f66, %f37, %f38, %f36;
	add.s32 	%r36, %r36, 8;
	add.s32 	%r35, %r35, %r7;
	add.s64 	%rd66, %rd66, 32;
	setp.ne.s32 	%p3, %r36, 0;
	@%p3 bra 	$L__BB1_3;
$L__BB1_4:
	setp.eq.s32 	%p4, %r4, 0;
	@%p4 bra 	$L__BB1_12;
	and.b32  	%r13, %r18, 3;
	setp.lt.u32 	%p5, %r4, 4;
	@%p5 bra 	$L__BB1_7;
	add.s32 	%r27, %r38, %r3;
	mul.wide.u32 	%rd34, %r27, 4;
	add.s64 	%rd35, %rd2, %rd34;
	ld.global.f32 	%f40, [%rd35];
	mad.lo.s32 	%r28, %r38, %r18, %r1;
	mul.wide.s32 	%rd36, %r28, 4;
	add.s64 	%rd37, %rd1, %rd36;
	ld.global.f32 	%f41, [%rd37];
	fma.rn.f32 	%f42, %f40, %f41, %f66;
	cvt.u64.u32 	%rd38, %r3;
	cvt.u64.u32 	%rd39, %r38;
	add.s64 	%rd40, %rd39, %rd38;
	shl.b64 	%rd41, %rd40, 2;
	add.s64 	%rd42, %rd2, %rd41;
	ld.global.f32 	%f43, [%rd42+4];
	mul.wide.s32 	%rd43, %r18, 4;
	add.s64 	%rd44, %rd37, %rd43;
	ld.global.f32 	%f44, [%rd44];
	fma.rn.f32 	%f45, %f43, %f44, %f42;
	ld.global.f32 	%f46, [%rd42+8];
	add.s64 	%rd45, %rd44, %rd43;
	ld.global.f32 	%f47, [%rd45];
	fma.rn.f32 	%f48, %f46, %f47, %f45;
	ld.global.f32 	%f49, [%rd42+12];
	add.s64 	%rd46, %rd45, %rd43;
	ld.global.f32 	%f50, [%rd46];
	fma.rn.f32 	%f66, %f49, %f50, %f48;
	add.s32 	%r38, %r38, 4;
$L__BB1_7:
	setp.eq.s32 	%p6, %r13, 0;
	@%p6 bra 	$L__BB1_12;
	setp.eq.s32 	%p7, %r13, 1;
	@%p7 bra 	$L__BB1_10;
	add.s32 	%r29, %r38, %r3;
	mul.wide.u32 	%rd47, %r29, 4;
	add.s64 	%rd48, %rd2, %rd47;
	ld.global.f32 	%f52, [%rd48];
	mad.lo.s32 	%r30, %r38, %r18, %r1;
	mul.wide.s32 	%rd49, %r30, 4;
	add.s64 	%rd50, %rd1, %rd49;
	ld.global.f32 	%f53, [%rd50];
	fma.rn.f32 	%f54, %f52, %f53, %f66;
	cvt.u64.u32 	%rd51, %r3;
	cvt.u64.u32 	%rd52, %r38;
	add.s64 	%rd53, %rd52, %rd51;
	shl.b64 	%rd54, %rd53, 2;
	add.s64 	%rd55, %rd2, %rd54;
	ld.global.f32 	%f55, [%rd55+4];
	mul.wide.s32 	%rd56, %r18, 4;
	add.s64 	%rd57, %rd50, %rd56;
	ld.global.f32 	%f56, [%rd57];
	fma.rn.f32 	%f66, %f55, %f56, %f54;
	add.s32 	%r38, %r38, 2;
$L__BB1_10:
	and.b32  	%r31, %r18, 1;
	setp.eq.b32 	%p8, %r31, 1;
	not.pred 	%p9, %p8;
	@%p9 bra 	$L__BB1_12;
	add.s32 	%r32, %r38, %r3;
	mul.wide.u32 	%rd58, %r32, 4;
	add.s64 	%rd59, %rd2, %rd58;
	ld.global.f32 	%f57, [%rd59];
	mad.lo.s32 	%r33, %r38, %r18, %r1;
	mul.wide.s32 	%rd60, %r33, 4;
	add.s64 	%rd61, %rd1, %rd60;
	ld.global.f32 	%f58, [%rd61];
	fma.rn.f32 	%f66, %f57, %f58, %f66;
$L__BB1_12:
	ld.param.u64 	%rd65, [_Z11matrixCrossPKfS0_Pfi_param_2];
	add.s32 	%r34, %r3, %r1;
	cvta.to.global.u64 	%rd62, %rd65;
	mul.wide.s32 	%rd63, %r34, 4;
	add.s64 	%rd64, %rd62, %rd63;
	st.global.f32 	[%rd64], %f66;
$L__BB1_13:
	ret;

}


// ===== COMPILED SASS (sm_100) =====

	.target	sm_100

	.elftype	@"ET_EXEC"


//--------------------- .note.nv.tkinfo           --------------------------
	.section	.note.nv.tkinfo,"",@"SHT_NOTE"
	.sectionflags	@"SHF_NOTE_NV_TKINFO"
	.tkinfo
        /*0018*/ 	.word	0x00000002
        /*0030*/ 	.string	""
        /*0030*/ 	.string	"ptxas"
        /*0030*/ 	.string	"Cuda compilation tools, release 13.0, V13.0.88"
        /*0030*/ 	.string	"Build cuda_13.0.r13.0/compiler.36424714_0"
        /*0030*/ 	.string	"-arch sm_100 -m 64 "



//--------------------- .note.nv.cuinfo           --------------------------
	.section	.note.nv.cuinfo,"",@"SHT_NOTE"
	.sectionflags	@"SHF_NOTE_NV_CUINFO"
        /*0018*/ 	.short	0x0002
        /*001a*/ 	.short	0x0064
        /*001c*/ 	.short	0x0082
	.zero		2


//--------------------- .nv.info                  --------------------------
	.section	.nv.info,"",@"SHT_CUDA_INFO"
	.align	4


	//----- nvinfo : EIATTR_REGCOUNT
	.align		4
        /*0000*/ 	.byte	0x04, 0x2f
        /*0002*/ 	.short	(.L_1 - .L_0)
	.align		4
.L_0:
        /*0004*/ 	.word	index@(_Z9matrixAddPKfS0_Pfi)
        /*0008*/ 	.word	0x0000000c


	//----- nvinfo : EIATTR_FRAME_SIZE
	.align		4
.L_1:
        /*000c*/ 	.byte	0x04, 0x11
        /*000e*/ 	.short	(.L_3 - .L_2)
	.align		4
.L_2:
        /*0010*/ 	.word	index@(_Z9matrixAddPKfS0_Pfi)
        /*0014*/ 	.word	0x00000000


	//----- nvinfo : EIATTR_REGCOUNT
	.align		4
.L_3:
        /*0018*/ 	.byte	0x04, 0x2f
        /*001a*/ 	.short	(.L_5 - .L_4)
	.align		4
.L_4:
        /*001c*/ 	.word	index@(_Z11matrixCrossPKfS0_Pfi)
        /*0020*/ 	.word	0x0000001e


	//----- nvinfo : EIATTR_FRAME_SIZE
	.align		4
.L_5:
        /*0024*/ 	.byte	0x04, 0x11
        /*0026*/ 	.short	(.L_7 - .L_6)
	.align		4
.L_6:
        /*0028*/ 	.word	index@(_Z11matrixCrossPKfS0_Pfi)
        /*002c*/ 	.word	0x00000000


	//----- nvinfo : EIATTR_MIN_STACK_SIZE
	.align		4
.L_7:
        /*0030*/ 	.byte	0x04, 0x12
        /*0032*/ 	.short	(.L_9 - .L_8)
	.align		4
.L_8:
        /*0034*/ 	.word	index@(_Z11matrixCrossPKfS0_Pfi)
        /*0038*/ 	.word	0x00000000


	//----- nvinfo : EIATTR_MIN_STACK_SIZE
	.align		4
.L_9:
        /*003c*/ 	.byte	0x04, 0x12
        /*003e*/ 	.short	(.L_11 - .L_10)
	.align		4
.L_10:
        /*0040*/ 	.word	index@(_Z9matrixAddPKfS0_Pfi)
        /*0044*/ 	.word	0x00000000
.L_11:


//--------------------- .nv.compat                --------------------------
	.section	.nv.compat,"",@"SHT_CUDA_COMPAT_INFO"
	.align	4
        /*0000*/ 	.byte	0x02, 0x09, 0x00, 0x00, 0x02, 0x02, 0x01, 0x00, 0x02, 0x05, 0x05, 0x00, 0x03, 0x07, 0x01, 0x01
        /*0010*/ 	.byte	0x02, 0x03, 0x00, 0x00, 0x02, 0x06, 0x01, 0x00, 0x04, 0x0b, 0x08, 0x00, 0x09, 0x00, 0x00, 0x00
        /*0020*/ 	.byte	0x00, 0x00, 0x00, 0x00


//--------------------- .nv.info._Z11matrixCrossPKfS0_Pfi --------------------------
	.section	.nv.info._Z11matrixCrossPKfS0_Pfi,"",@"SHT_CUDA_INFO"
	.sectionflags	@""
	.align	4


	//----- nvinfo : EIATTR_CUDA_API_VERSION
	.align		4
        /*0000*/ 	.byte	0x04, 0x37
        /*0002*/ 	.short	(.L_13 - .L_12)
.L_12:
        /*0004*/ 	.word	0x00000082


	//----- nvinfo : EIATTR_KPARAM_INFO
	.align		4
.L_13:
        /*0008*/ 	.byte	0x04, 0x17
        /*000a*/ 	.short	(.L_15 - .L_14)
.L_14:
        /*000c*/ 	.word	0x00000000
        /*0010*/ 	.short	0x0003
        /*0012*/ 	.short	0x0018
        /*0014*/ 	.byte	0x00, 0xf0, 0x11, 0x00


	//----- nvinfo : EIATTR_KPARAM_INFO
	.align		4
.L_15:
        /*0018*/ 	.byte	0x04, 0x17
        /*001a*/ 	.short	(.L_17 - .L_16)
.L_16:
        /*001c*/ 	.word	0x00000000
        /*0020*/ 	.short	0x0002
        /*0022*/ 	.short	0x0010
        /*0024*/ 	.byte	0x00, 0xf5, 0x21, 0x00


	//----- nvinfo : EIATTR_KPARAM_INFO
	.align		4
.L_17:
        /*0028*/ 	.byte	0x04, 0x17
        /*002a*/ 	.short	(.L_19 - .L_18)
.L_18:
        /*002c*/ 	.word	0x00000000
        /*0030*/ 	.short	0x0001
        /*0032*/ 	.short	0x0008
        /*0034*/ 	.byte	0x00, 0xf5, 0x21, 0x00


	//----- nvinfo : EIATTR_KPARAM_INFO
	.align		4
.L_19:
        /*0038*/ 	.byte	0x04, 0x17
        /*003a*/ 	.short	(.L_21 - .L_20)
.L_20:
        /*003c*/ 	.word	0x00000000
        /*0040*/ 	.short	0x0000
        /*0042*/ 	.short	0x0000
        /*0044*/ 	.byte	0x00, 0xf5, 0x21, 0x00


	//----- nvinfo : EIATTR_SPARSE_MMA_MASK
	.align		4
.L_21:
        /*0048*/ 	.byte	0x03, 0x50
        /*004a*/ 	.short	0x0000


	//----- nvinfo : EIATTR_MAXREG_COUNT
	.align		4
        /*004c*/ 	.byte	0x03, 0x1b
        /*004e*/ 	.short	0x00ff


	//----- nvinfo : EIATTR_MERCURY_ISA_VERSION
	.align		4
        /*0050*/ 	.byte	0x03, 0x5f
        /*0052*/ 	.short	0x0101


	//----- nvinfo : EIATTR_VRC_CTA_INIT_COUNT
	.align		4
        /*0054*/ 	.byte	0x02, 0x4a
	.zero		1
	.zero		1


	//----- nvinfo : EIATTR_EXIT_INSTR_OFFSETS
	.align		4
        /*0058*/ 	.byte	0x04, 0x1c
        /*005a*/ 	.short	(.L_23 - .L_22)


	//   ....[0]....
.L_22:
        /*005c*/ 	.word	0x000000c0


	//   ....[1]....
        /*0060*/ 	.word	0x00000a90


	//----- nvinfo : EIATTR_CBANK_PARAM_SIZE
	.align		4
.L_23:
        /*0064*/ 	.byte	0x03, 0x19
        /*0066*/ 	.short	0x001c


	//----- nvinfo : EIATTR_PARAM_CBANK
	.align		4
        /*0068*/ 	.byte	0x04, 0x0a
        /*006a*/ 	.short	(.L_25 - .L_24)
	.align		4
.L_24:
        /*006c*/ 	.word	index@(.nv.constant0._Z11matrixCrossPKfS0_Pfi)
        /*0070*/ 	.short	0x0380
        /*0072*/ 	.short	0x001c


	//----- nvinfo : EIATTR_SW_WAR
	.align		4
.L_25:
        /*0074*/ 	.byte	0x04, 0x36
        /*0076*/ 	.short	(.L_27 - .L_26)
.L_26:
        /*0078*/ 	.word	0x00000008
.L_27:


//--------------------- .nv.info._Z9matrixAddPKfS0_Pfi --------------------------
	.section	.nv.info._Z9matrixAddPKfS0_Pfi,"",@"SHT_CUDA_INFO"
	.sectionflags	@""
	.align	4


	//----- nvinfo : EIATTR_CUDA_API_VERSION
	.align		4
        /*0000*/ 	.byte	0x04, 0x37
        /*0002*/ 	.short	(.L_29 - .L_28)
.L_28:
        /*0004*/ 	.word	0x00000082


	//----- nvinfo : EIATTR_KPARAM_INFO
	.align		4
.L_29:
        /*0008*/ 	.byte	0x04, 0x17
        /*000a*/ 	.short	(.L_31 - .L_30)
.L_30:
        /*000c*/ 	.word	0x00000000
        /*0010*/ 	.short	0x0003
        /*0012*/ 	.short	0x0018
        /*0014*/ 	.byte	0x00, 0xf0, 0x11, 0x00


	//----- nvinfo : EIATTR_KPARAM_INFO
	.align		4
.L_31:
        /*0018*/ 	.byte	0x04, 0x17
        /*001a*/ 	.short	(.L_33 - .L_32)
.L_32:
        /*001c*/ 	.word	0x00000000
        /*0020*/ 	.short	0x0002
        /*0022*/ 	.short	0x0010
        /*0024*/ 	.byte	0x00, 0xf5, 0x21, 0x00


	//----- nvinfo : EIATTR_KPARAM_INFO
	.align		4
.L_33:
        /*0028*/ 	.byte	0x04, 0x17
        /*002a*/ 	.short	(.L_35 - .L_34)
.L_34:
        /*002c*/ 	.word	0x00000000
        /*0030*/ 	.short	0x0001
        /*0032*/ 	.short	0x0008
        /*0034*/ 	.byte	0x00, 0xf5, 0x21, 0x00


	//----- nvinfo : EIATTR_KPARAM_INFO
	.align		4
.L_35:
        /*0038*/ 	.byte	0x04, 0x17
        /*003a*/ 	.short	(.L_37 - .L_36)
.L_36:
        /*003c*/ 	.word	0x00000000
        /*0040*/ 	.short	0x0000
        /*0042*/ 	.short	0x0000
        /*0044*/ 	.byte	0x00, 0xf5, 0x21, 0x00


	//----- nvinfo : EIATTR_SPARSE_MMA_MASK
	.align		4
.L_37:
        /*0048*/ 	.byte	0x03, 0x50
        /*004a*/ 	.short	0x0000


	//----- nvinfo : EIATTR_MAXREG_COUNT
	.align		4
        /*004c*/ 	.byte	0x03, 0x1b
        /*004e*/ 	.short	0x00ff


	//----- nvinfo : EIATTR_MERCURY_ISA_VERSION
	.align		4
        /*0050*/ 	.byte	0x03, 0x5f
        /*0052*/ 	.short	0x0101


	//----- nvinfo : EIATTR_VRC_CTA_INIT_COUNT
	.align		4
        /*0054*/ 	.byte	0x02, 0x4a
	.zero		1
	.zero		1


	//----- nvinfo : EIATTR_EXIT_INSTR_OFFSETS
	.align		4
        /*0058*/ 	.byte	0x04, 0x1c
        /*005a*/ 	.short	(.L_39 - .L_38)


	//   ....[0]....
.L_38:
        /*005c*/ 	.word	0x000000c0


	//   ....[1]....
        /*0060*/ 	.word	0x00000190


	//----- nvinfo : EIATTR_CBANK_PARAM_SIZE
	.align		4
.L_39:
        /*0064*/ 	.byte	0x03, 0x19
        /*0066*/ 	.short	0x001c


	//----- nvinfo : EIATTR_PARAM_CBANK
	.align		4
        /*0068*/ 	.byte	0x04, 0x0a
        /*006a*/ 	.short	(.L_41 - .L_40)
	.align		4
.L_40:
        /*006c*/ 	.word	index@(.nv.constant0._Z9matrixAddPKfS0_Pfi)
        /*0070*/ 	.short	0x0380
        /*0072*/ 	.short	0x001c


	//----- nvinfo : EIATTR_SW_WAR
	.align		4
.L_41:
        /*0074*/ 	.byte	0x04, 0x36
        /*0076*/ 	.short	(.L_43 - .L_42)
.L_42:
        /*0078*/ 	.word	0x00000008
.L_43:


//--------------------- .nv.callgraph             --------------------------
	.section	.nv.callgraph,"",@"SHT_CUDA_CALLGRAPH"
	.align	4
	.sectionentsize	8
	.align		4
        /*0000*/ 	.word	0x00000000
	.align		4
        /*0004*/ 	.word	0xffffffff
	.align		4
        /*0008*/ 	.word	0x00000000
	.align		4
        /*000c*/ 	.word	0xfffffffe
	.align		4
        /*0010*/ 	.word	0x00000000
	.align		4
        /*0014*/ 	.word	0xfffffffd
	.align		4
        /*0018*/ 	.word	0x00000000
	.align		4
        /*001c*/ 	.word	0xfffffffc


//--------------------- .text._Z11matrixCrossPKfS0_Pfi --------------------------
	.section	.text._Z11matrixCrossPKfS0_Pfi,"ax",@progbits
	.align	128
        .global         _Z11matrixCrossPKfS0_Pfi
        .type           _Z11matrixCrossPKfS0_Pfi,@function
        .size           _Z11matrixCrossPKfS0_Pfi,(.L_x_6 - _Z11matrixCrossPKfS0_Pfi)
        .other          _Z11matrixCrossPKfS0_Pfi,@"STO_CUDA_ENTRY STV_DEFAULT"
_Z11matrixCrossPKfS0_Pfi:
.text._Z11matrixCrossPKfS0_Pfi:
[----:B------:R-:W-:Y:S01]  /*0000*/  LDC R1, c[0x0][0x37c] ;  /* 0x0000df00ff017b82 */ /* 0x000fe20000000800 */
[----:B------:R-:W0:Y:S07]  /*0010*/  S2R R3, SR_TID.X ;  /* 0x0000000000037919 */ /* 0x000e2e0000002100 */
[----:B------:R-:W0:Y:S01]  /*0020*/  LDC R0, c[0x0][0x360] ;  /* 0x0000d800ff007b82 */ /* 0x000e220000000800 */
[----:B------:R-:W1:Y:S01]  /*0030*/  LDCU UR20, c[0x0][0x398] ;  /* 0x00007300ff1477ac */ /* 0x000e620008000800 */
[----:B------:R-:W2:Y:S06]  /*0040*/  S2R R2, SR_TID.Y ;  /* 0x0000000000027919 */ /* 0x000eac0000002200 */
[----:B------:R-:W0:Y:S08]  /*0050*/  S2UR UR4, SR_CTAID.X ;  /* 0x00000000000479c3 */ /* 0x000e300000002500 */
[----:B------:R-:W2:Y:S08]  /*0060*/  S2UR UR5, SR_CTAID.Y ;  /* 0x00000000000579c3 */ /* 0x000eb00000002600 */
[----:B------:R-:W2:Y:S01]  /*0070*/  LDC R13, c[0x0][0x364] ;  /* 0x0000d900ff0d7b82 */ /* 0x000ea20000000800 */
[----:B0-----:R-:W-:-:S02]  /*0080*/  IMAD R0, R0, UR4, R3 ;  /* 0x0000000400007c24 */ /* 0x001fc4000f8e0203 */
[----:B--2---:R-:W-:-:S05]  /*0090*/  IMAD R13, R13, UR5, R2 ;  /* 0x000000050d0d7c24 */ /* 0x004fca000f8e0202 */
[----:B------:R-:W-:-:S04]  /*00a0*/  VIMNMX R2, PT, PT, R0, R13, !PT ;  /* 0x0000000d00027248 */ /* 0x000fc80007fe0100 */
[----:B-1----:R-:W-:-:S13]  /*00b0*/  ISETP.GE.AND P0, PT, R2, UR20, PT ;  /* 0x0000001402007c0c */ /* 0x002fda000bf06270 */
[----:B------:R-:W-:Y:S05]  /*00c0*/  @P0 EXIT ;  /* 0x000000000000094d */ /* 0x000fea0003800000 */
[----:B------:R-:W-:Y:S01]  /*00d0*/  UISETP.GE.U32.AND UP0, UPT, UR20, 0x8, UPT ;  /* 0x000000081400788c */ /* 0x000fe2000bf06070 */
[----:B------:R-:W-:Y:S02]  /*00e0*/  HFMA2 R12, -RZ, RZ, 0, 0 ;  /* 0x00000000ff0c7431 */ /* 0x000fe400000001ff */
[----:B------:R-:W-:Y:S01]  /*00f0*/  IMAD R13, R13, UR20, RZ ;  /* 0x000000140d0d7c24 */ /* 0x000fe2000f8e02ff */
[----:B------:R-:W-:Y:S01]  /*0100*/  UMOV UR4, URZ ;  /* 0x000000ff00047c82 */ /* 0x000fe20008000000 */
[----:B------:R-:W0:Y:S04]  /*0110*/  LDCU.64 UR18, c[0x0][0x358] ;  /* 0x00006b00ff1277ac */ /* 0x000e280008000a00 */
[----:B------:R-:W-:Y:S05]  /*0120*/  BRA.U !UP0, `(.L_x_0) ;  /* 0x0000000508047547 */ /* 0x000fea000b800000 */
[----:B------:R-:W1:Y:S01]  /*0130*/  LDCU.128 UR24, c[0x0][0x380] ;  /* 0x00007000ff1877ac */ /* 0x000e620008000c00 */
[----:B------:R-:W-:Y:S02]  /*0140*/  MOV R12, RZ ;  /* 0x000000ff000c7202 */ /* 0x000fe40000000f00 */
[----:B------:R-:W-:Y:S01]  /*0150*/  MOV R14, R0 ;  /* 0x00000000000e7202 */ /* 0x000fe20000000f00 */
[----:B------:R-:W-:-:S04]  /*0160*/  ULOP3.LUT UR4, UR20, 0x7ffffff8, URZ, 0xc0, !UPT ;  /* 0x7ffffff814047892 */ /* 0x000fc8000f8ec0ff */
[----:B------:R-:W-:Y:S01]  /*0170*/  UIADD3 UR5, UPT, UPT, -UR4, URZ, URZ ;  /* 0x000000ff04057290 */ /* 0x000fe2000fffe1ff */
[----:B-1----:R-:W-:Y:S01]  /*0180*/  MOV R2, UR24 ;  /* 0x0000001800027c02 */ /* 0x002fe20008000f00 */
[----:B------:R-:W-:Y:S01]  /*0190*/  UIMAD.WIDE UR6, UR20, 0x8, UR26 ;  /* 0x00000008140678a5 */ /* 0x000fe2000f8e021a */
[----:B------:R-:W-:Y:S01]  /*01a0*/  MOV R3, UR25 ;  /* 0x0000001900037c02 */ /* 0x000fe20008000f00 */
[----:B------:R-:W-:Y:S02]  /*01b0*/  UIMAD.WIDE UR8, UR20, 0xc, UR26 ;  /* 0x0000000c140878a5 */ /* 0x000fe4000f8e021a */
[----:B------:R-:W-:Y:S01]  /*01c0*/  UIMAD.WIDE UR10, UR20, 0x10, UR26 ;  /* 0x00000010140a78a5 */ /* 0x000fe2000f8e021a */
[----:B------:R-:W-:Y:S01]  /*01d0*/  IMAD.WIDE.U32 R2, R13, 0x4, R2 ;  /* 0x000000040d027825 */ /* 0x000fe200078e0002 */
[----:B------:R-:W-:Y:S02]  /*01e0*/  UIMAD.WIDE UR12, UR20, 0x14, UR26 ;  /* 0x00000014140c78a5 */ /* 0x000fe4000f8e021a */
[----:B------:R-:W-:Y:S01]  /*01f0*/  UIMAD.WIDE UR14, UR20, 0x18, UR26 ;  /* 0x00000018140e78a5 */ /* 0x000fe2000f8e021a */
[----:B------:R-:W-:Y:S01]  /*0200*/  IADD3 R2, P0, PT, R2, 0x10, RZ ;  /* 0x0000001002027810 */ /* 0x000fe20007f1e0ff */
[----:B------:R-:W-:-:S03]  /*0210*/  UIMAD.WIDE UR16, UR20, 0x1c, UR26 ;  /* 0x0000001c141078a5 */ /* 0x000fc6000f8e021a */
[----:B------:R-:W-:-:S09]  /*0220*/  IADD3.X R3, PT, PT, RZ, R3, RZ, P0, !PT ;  /* 0x00000003ff037210 */ /* 0x000fd200007fe4ff */
.L_x_1:
[----:B------:R-:W-:Y:S01]  /*0230*/  UIMAD.WIDE UR22, UR20, 0x4, UR26 ;  /* 0x00000004141678a5 */ /* 0x000fe2000f8e021a */
[----:B------:R-:W-:Y:S02]  /*0240*/  IMAD.MOV.U32 R23, RZ, RZ, 0x4 ;  /* 0x00000004ff177424 */ /* 0x000fe400078e00ff */
[----:B------:R-:W-:Y:S01]  /*0250*/  HFMA2 R11, -RZ, RZ, 0, 2.384185791015625e-07 ;  /* 0x00000004ff0b7431 */ /* 0x000fe200000001ff */
[----:B------:R-:W-:Y:S01]  /*0260*/  MOV R25, 0x4 ;  /* 0x0000000400197802 */ /* 0x000fe20000000f00 */
[----:B0-----:R-:W2:Y:S01]  /*0270*/  LDG.E R21, desc[UR18][R2.64+-0x10] ;  /* 0xfffff01202157981 */ /* 0x001ea2000c1e1900 */
[C---:B------:R-:W-:Y:S01]  /*0280*/  IMAD.WIDE R22, R14.reuse, R23, UR26 ;  /* 0x0000001a0e167e25 */ /* 0x040fe2000f8e0217 */
[----:B------:R-:W-:Y:S02]  /*0290*/  MOV R8, UR22 ;  /* 0x0000001600087c02 */ /* 0x000fe40008000f00 */
[----:B------:R-:W-:Y:S01]  /*02a0*/  MOV R9, UR23 ;  /* 0x0000001700097c02 */ /* 0x000fe20008000f00 */
[----:B------:R-:W3:Y:S02]  /*02b0*/  LDG.E R19, desc[UR18][R2.64+-0xc] ;  /* 0xfffff41202137981 */ /* 0x000ee4000c1e1900 */
[----:B------:R-:W-:-:S02]  /*02c0*/  IMAD.WIDE R8, R14, 0x4, R8 ;  /* 0x000000040e087825 */ /* 0x000fc400078e0208 */
[----:B------:R-:W2:Y:S01]  /*02d0*/  LDG.E R22, desc[UR18][R22.64] ;  /* 0x0000001216167981 */ /* 0x000ea2000c1e1900 */
[----:B------:R-:W-:Y:S01]  /*02e0*/  MOV R5, 0x4 ;  /* 0x0000000400057802 */ /* 0x000fe20000000f00 */
[C---:B------:R-:W-:Y:S02]  /*02f0*/  IMAD.WIDE R24, R14.reuse, R25, UR6 ;  /* 0x000000060e187e25 */ /* 0x040fe4000f8e0219 */
[----:B------:R0:W3:Y:S02]  /*0300*/  LDG.E R20, desc[UR18][R8.64] ;  /* 0x0000001208147981 */ /* 0x0000e4000c1e1900 */
[----:B------:R-:W-:Y:S02]  /*0310*/  IMAD.WIDE R10, R14, R11, UR8 ;  /* 0x000000080e0a7e25 */ /* 0x000fe4000f8e020b */
[----:B------:R-:W4:Y:S04]  /*0320*/  LDG.E R18, desc[UR18][R24.64] ;  /* 0x0000001218127981 */ /* 0x000f28000c1e1900 */
[----:B------:R-:W4:Y:S01]  /*0330*/  LDG.E R17, desc[UR18][R2.64+-0x8] ;  /* 0xfffff81202117981 */ /* 0x000f22000c1e1900 */
[----:B0-----:R-:W-:-:S02]  /*0340*/  HFMA2 R9, -RZ, RZ, 0, 2.384185791015625e-07 ;  /* 0x00000004ff097431 */ /* 0x001fc400000001ff */
[----:B------:R-:W-:Y:S01]  /*0350*/  IMAD.MOV.U32 R7, RZ, RZ, 0x4 ;  /* 0x00000004ff077424 */ /* 0x000fe200078e00ff */
[----:B------:R0:W5:Y:S01]  /*0360*/  LDG.E R16, desc[UR18][R10.64] ;  /* 0x000000120a107981 */ /* 0x000162000c1e1900 */
[----:B------:R-:W-:-:S03]  /*0370*/  IMAD.WIDE R4, R14, R5, UR10 ;  /* 0x0000000a0e047e25 */ /* 0x000fc6000f8e0205 */
[----:B------:R-:W5:Y:S01]  /*0380*/  LDG.E R15, desc[UR18][R2.64+-0x4] ;  /* 0xfffffc12020f7981 */ /* 0x000f62000c1e1900 */
[C---:B------:R-:W-:Y:S01]  /*0390*/  IMAD.WIDE R6, R14.reuse, R7, UR12 ;  /* 0x0000000c0e067e25 */ /* 0x040fe2000f8e0207 */
[----:B------:R-:W-:Y:S02]  /*03a0*/  MOV R27, 0x4 ;  /* 0x00000004001b7802 */ /* 0x000fe40000000f00 */
[----:B------:R1:W5:Y:S01]  /*03b0*/  LDG.E R4, desc[UR18][R4.64] ;  /* 0x0000001204047981 */ /* 0x000362000c1e1900 */
[----:B------:R-:W-:-:S03]  /*03c0*/  IMAD.WIDE R8, R14, R9, UR14 ;  /* 0x0000000e0e087e25 */ /* 0x000fc6000f8e0209 */
[----:B------:R-:W5:Y:S01]  /*03d0*/  LDG.E R23, desc[UR18][R2.64] ;  /* 0x0000001202177981 */ /* 0x000f62000c1e1900 */
[----:B0-----:R-:W-:-:S03]  /*03e0*/  IMAD.WIDE R10, R14, R27, UR16 ;  /* 0x000000100e0a7e25 */ /* 0x001fc6000f8e021b */
[----:B------:R-:W5:Y:S04]  /*03f0*/  LDG.E R7, desc[UR18][R6.64] ;  /* 0x0000001206077981 */ /* 0x000f68000c1e1900 */
[----:B------:R-:W5:Y:S04]  /*0400*/  LDG.E R24, desc[UR18][R2.64+0x4] ;  /* 0x0000041202187981 */ /* 0x000f68000c1e1900 */
[----:B------:R-:W5:Y:S04]  /*0410*/  LDG.E R8, desc[UR18][R8.64] ;  /* 0x0000001208087981 */ /* 0x000f68000c1e1900 */
[----:B------:R-:W5:Y:S04]  /*0420*/  LDG.E R25, desc[UR18][R2.64+0x8] ;  /* 0x0000081202197981 */ /* 0x000f68000c1e1900 */
[----:B------:R-:W5:Y:S04]  /*0430*/  LDG.E R10, desc[UR18][R10.64] ;  /* 0x000000120a0a7981 */ /* 0x000f68000c1e1900 */
[----:B------:R0:W5:Y:S01]  /*0440*/  LDG.E R27, desc[UR18][R2.64+0xc] ;  /* 0x00000c12021b7981 */ /* 0x000162000c1e1900 */
[----:B------:R-:W-:-:S04]  /*0450*/  UIADD3 UR5, UPT, UPT, UR5, 0x8, URZ ;  /* 0x0000000805057890 */ /* 0x000fc8000fffe0ff */
[----:B------:R-:W-:Y:S01]  /*0460*/  UISETP.NE.AND UP0, UPT, UR5, URZ, UPT ;  /* 0x000000ff0500728c */ /* 0x000fe2000bf05270 */
[----:B-1----:R-:W-:Y:S02]  /*0470*/  MOV R5, UR20 ;  /* 0x0000001400057c02 */ /* 0x002fe40008000f00 */
[----:B0-----:R-:W-:Y:S02]  /*0480*/  IADD3 R2, P0, PT, R2, 0x20, RZ ;  /* 0x0000002002027810 */ /* 0x001fe40007f1e0ff */
[----:B------:R-:W-:Y:S02]  /*0490*/  LEA R14, R5, R14, 0x3 ;  /* 0x0000000e050e7211 */ /* 0x000fe400078e18ff */
[----:B------:R-:W-:Y:S01]  /*04a0*/  IADD3.X R3, PT, PT, RZ, R3, RZ, P0, !PT ;  /* 0x00000003ff037210 */ /* 0x000fe200007fe4ff */
[----:B--2---:R-:W-:-:S04]  /*04b0*/  FFMA R22, R21, R22, R12 ;  /* 0x0000001615167223 */ /* 0x004fc8000000000c */
[----:B---3--:R-:W-:-:S04]  /*04c0*/  FFMA R20, R19, R20, R22 ;  /* 0x0000001413147223 */ /* 0x008fc80000000016 */
[----:B----4-:R-:W-:-:S04]  /*04d0*/  FFMA R18, R17, R18, R20 ;  /* 0x0000001211127223 */ /* 0x010fc80000000014 */
[----:B-----5:R-:W-:-:S04]  /*04e0*/  FFMA R16, R15, R16, R18 ;  /* 0x000000100f107223 */ /* 0x020fc80000000012 */
[----:B------:R-:W-:-:S04]  /*04f0*/  FFMA R23, R23, R4, R16 ;  /* 0x0000000417177223 */ /* 0x000fc80000000010 */
[----:B------:R-:W-:-:S04]  /*0500*/  FFMA R24, R24, R7, R23 ;  /* 0x0000000718187223 */ /* 0x000fc80000000017 */
[----:B------:R-:W-:-:S04]  /*0510*/  FFMA R8, R25, R8, R24 ;  /* 0x0000000819087223 */ /* 0x000fc80000000018 */
[----:B------:R-:W-:Y:S01]  /*0520*/  FFMA R12, R27, R10, R8 ;  /* 0x0000000a1b0c7223 */ /* 0x000fe20000000008 */
[----:B------:R-:W-:Y:S06]  /*0530*/  BRA.U UP0, `(.L_x_1) ;  /* 0xfffffffd003c7547 */ /* 0x000fec000b83ffff */
.L_x_0:
[----:B------:R-:W-:-:S04]  /*0540*/  ULOP3.LUT UR6, UR20, 0x7, URZ, 0xc0, !UPT ;  /* 0x0000000714067892 */ /* 0x000fc8000f8ec0ff */
[----:B------:R-:W-:-:S09]  /*0550*/  UISETP.NE.AND UP0, UPT, UR6, URZ, UPT ;  /* 0x000000ff0600728c */ /* 0x000fd2000bf05270 */
[----:B------:R-:W-:Y:S05]  /*0560*/  BRA.U !UP0, `(.L_x_2) ;  /* 0x0000000508387547 */ /* 0x000fea000b800000 */
[----:B------:R-:W-:Y:S02]  /*0570*/  UISETP.GE.U32.AND UP0, UPT, UR6, 0x4, UPT ;  /* 0x000000040600788c */ /* 0x000fe4000bf06070 */
[----:B------:R-:W-:-:S04]  /*0580*/  ULOP3.LUT UR5, UR20, 0x3, URZ, 0xc0, !UPT ;  /* 0x0000000314057892 */ /* 0x000fc8000f8ec0ff */
[----:B------:R-:W-:-:S03]  /*0590*/  UISETP.NE.AND UP1, UPT, UR5, URZ, UPT ;  /* 0x000000ff0500728c */ /* 0x000fc6000bf25270 */
[----:B------:R-:W-:Y:S08]  /*05a0*/  BRA.U !UP0, `(.L_x_3) ;  /* 0x00000001087c7547 */ /* 0x000ff0000b800000 */
[----:B------:R-:W1:Y:S01]  /*05b0*/  LDC.64 R6, c[0x0][0x388] ;  /* 0x0000e200ff067b82 */ /* 0x000e620000000a00 */
[----:B------:R-:W2:Y:S01]  /*05c0*/  LDCU.64 UR6, c[0x0][0x380] ;  /* 0x00007000ff0677ac */ /* 0x000ea20008000a00 */
[----:B------:R-:W-:Y:S01]  /*05d0*/  IMAD.U32 R9, RZ, RZ, UR4 ;  /* 0x00000004ff097e24 */ /* 0x000fe2000f8e00ff */
[C---:B------:R-:W-:Y:S02]  /*05e0*/  IADD3 R3, PT, PT, R13.reuse, UR4, RZ ;  /* 0x000000040d037c10 */ /* 0x040fe4000fffe0ff */
[----:B------:R-:W-:Y:S01]  /*05f0*/  IADD3 R10, P0, PT, R13, UR4, RZ ;  /* 0x000000040d0a7c10 */ /* 0x000fe2000ff1e0ff */
[----:B------:R-:W-:Y:S01]  /*0600*/  IMAD R9, R9, UR20, R0 ;  /* 0x0000001409097c24 */ /* 0x000fe2000f8e0200 */
[----:B------:R-:W-:Y:S01]  /*0610*/  MOV R11, UR20 ;  /* 0x00000014000b7c02 */ /* 0x000fe20008000f00 */
[----:B------:R-:W3:Y:S01]  /*0620*/  LDC.64 R4, c[0x0][0x380] ;  /* 0x0000e000ff047b82 */ /* 0x000ee20000000a00 */
[----:B------:R-:W-:Y:S01]  /*0630*/  MOV R15, UR20 ;  /* 0x00000014000f7c02 */ /* 0x000fe20008000f00 */
[----:B-1----:R-:W-:Y:S01]  /*0640*/  IMAD.WIDE R6, R9, 0x4, R6 ;  /* 0x0000000409067825 */ /* 0x002fe200078e0206 */
[----:B------:R-:W-:-:S05]  /*0650*/  MOV R9, UR20 ;  /* 0x0000001400097c02 */ /* 0x000fca0008000f00 */
[----:B------:R-:W-:Y:S02]  /*0660*/  IMAD.WIDE R8, R9, 0x4, R6 ;  /* 0x0000000409087825 */ /* 0x000fe400078e0206 */
[----:B0-----:R-:W4:Y:S02]  /*0670*/  LDG.E R6, desc[UR18][R6.64] ;  /* 0x0000001206067981 */ /* 0x001f24000c1e1900 */
[----:B---3--:R-:W-:Y:S01]  /*0680*/  IMAD.WIDE.U32 R4, R3, 0x4, R4 ;  /* 0x0000000403047825 */ /* 0x008fe200078e0004 */
[----:B------:R-:W-:Y:S01]  /*0690*/  IADD3.X R3, PT, PT, RZ, RZ, RZ, P0, !PT ;  /* 0x000000ffff037210 */ /* 0x000fe200007fe4ff */
[----:B------:R-:W3:Y:S01]  /*06a0*/  LDG.E R17, desc[UR18][R8.64] ;  /* 0x0000001208117981 */ /* 0x000ee2000c1e1900 */
[----:B--2---:R-:W-:-:S03]  /*06b0*/  LEA R2, P0, R10, UR6, 0x2 ;  /* 0x000000060a027c11 */ /* 0x004fc6000f8010ff */
[----:B------:R-:W4:Y:S01]  /*06c0*/  LDG.E R5, desc[UR18][R4.64] ;  /* 0x0000001204057981 */ /* 0x000f22000c1e1900 */
[----:B------:R-:W-:Y:S01]  /*06d0*/  LEA.HI.X R3, R10, UR7, R3, 0x2, P0 ;  /* 0x000000070a037c11 */ /* 0x000fe200080f1403 */
[----:B------:R-:W-:-:S04]  /*06e0*/  IMAD.WIDE R10, R11, 0x4, R8 ;  /* 0x000000040b0a7825 */ /* 0x000fc800078e0208 */
[----:B------:R-:W3:Y:S01]  /*06f0*/  LDG.E R16, desc[UR18][R2.64+0x4] ;  /* 0x0000041202107981 */ /* 0x000ee2000c1e1900 */
[----:B------:R-:W-:-:S03]  /*0700*/  IMAD.WIDE R14, R15, 0x4, R10 ;  /* 0x000000040f0e7825 */ /* 0x000fc600078e020a */
[----:B------:R-:W2:Y:S04]  /*0710*/  LDG.E R19, desc[UR18][R10.64] ;  /* 0x000000120a137981 */ /* 0x000ea8000c1e1900 */
[----:B------:R-:W2:Y:S04]  /*0720*/  LDG.E R18, desc[UR18][R2.64+0x8] ;  /* 0x0000081202127981 */ /* 0x000ea8000c1e1900 */
[----:B------:R-:W5:Y:S04]  /*0730*/  LDG.E R20, desc[UR18][R2.64+0xc] ;  /* 0x00000c1202147981 */ /* 0x000f68000c1e1900 */
[----:B------:R-:W5:Y:S01]  /*0740*/  LDG.E R14, desc[UR18][R14.64] ;  /* 0x000000120e0e7981 */ /* 0x000f62000c1e1900 */
[----:B------:R-:W-:Y:S01]  /*0750*/  UIADD3 UR4, UPT, UPT, UR4, 0x4, URZ ;  /* 0x0000000404047890 */ /* 0x000fe2000fffe0ff */
[----:B----4-:R-:W-:-:S04]  /*0760*/  FFMA R5, R5, R6, R12 ;  /* 0x0000000605057223 */ /* 0x010fc8000000000c */
[----:B---3--:R-:W-:-:S04]  /*0770*/  FFMA R5, R16, R17, R5 ;  /* 0x0000001110057223 */ /* 0x008fc80000000005 */
[----:B--2---:R-:W-:-:S04]  /*0780*/  FFMA R5, R18, R19, R5 ;  /* 0x0000001312057223 */ /* 0x004fc80000000005 */
[----:B-----5:R-:W-:-:S07]  /*0790*/  FFMA R12, R20, R14, R5 ;  /* 0x0000000e140c7223 */ /* 0x020fce0000000005 */
.L_x_3:
[----:B------:R-:W-:Y:S05]  /*07a0*/  BRA.U !UP1, `(.L_x_2) ;  /* 0x0000000109a87547 */ /* 0x000fea000b800000 */
[----:B------:R-:W-:Y:S01]  /*07b0*/  UISETP.NE.AND UP0, UPT, UR5, 0x1, UPT ;  /* 0x000000010500788c */ /* 0x000fe2000bf05270 */
[----:B------:R-:W-:Y:S01]  /*07c0*/  MOV R7, UR4 ;  /* 0x0000000400077c02 */ /* 0x000fe20008000f00 */
[----:B------:R-:W-:Y:S02]  /*07d0*/  ULOP3.LUT UR5, UR20, 0x1, URZ, 0xc0, !UPT ;  /* 0x0000000114057892 */ /* 0x000fe4000f8ec0ff */
[----:B------:R-:W-:Y:S02]  /*07e0*/  MOV R15, UR20 ;  /* 0x00000014000f7c02 */ /* 0x000fe40008000f00 */
[----:B------:R-:W-:Y:S01]  /*07f0*/  UISETP.NE.U32.AND UP1, UPT, UR5, 0x1, UPT ;  /* 0x000000010500788c */ /* 0x000fe2000bf25070 */
[----:B------:R-:W-:-:S04]  /*0800*/  PLOP3.LUT P1, PT, PT, PT, UP0, 0x80, 0x8 ;  /* 0x000000000008781c */ /* 0x000fc80003f2f008 */
[----:B------:R-:W1:Y:S01]  /*0810*/  @UP0 LDCU.128 UR8, c[0x0][0x380] ;  /* 0x00007000ff0807ac */ /* 0x000e620008000c00 */
[----:B------:R-:W-:Y:S01]  /*0820*/  PLOP3.LUT P0, PT, PT, PT, UP1, 0x80, 0x8 ;  /* 0x000000000008781c */ /* 0x000fe20003f0f018 */
[----:B------:R-:W2:Y:S04]  /*0830*/  @UP0 LDCU.64 UR6, c[0x0][0x380] ;  /* 0x00007000ff0607ac */ /* 0x000ea80008000a00 */
[----:B------:R-:W3:Y:S03]  /*0840*/  @!UP1 LDCU.128 UR12, c[0x0][0x380] ;  /* 0x00007000ff0c97ac */ /* 0x000ee60008000c00 */
[C---:B------:R-:W-:Y:S02]  /*0850*/  @P1 IADD3 R3, PT, PT, R13.reuse, UR4, RZ ;  /* 0x000000040d031c10 */ /* 0x040fe4000fffe0ff */
[----:B------:R-:W-:Y:S01]  /*0860*/  @P1 IADD3 R6, P2, PT, R13, UR4, RZ ;  /* 0x000000040d061c10 */ /* 0x000fe2000ff5e0ff */
[----:B------:R-:W-:Y:S01]  /*0870*/  @UP0 UIADD3 UR4, UPT, UPT, UR4, 0x2, URZ ;  /* 0x0000000204040890 */ /* 0x000fe2000fffe0ff */
[----:B-1----:R-:W-:Y:S01]  /*0880*/  MOV R11, UR9 ;  /* 0x00000009000b7c02 */ /* 0x002fe20008000f00 */
[----:B------:R-:W-:Y:S01]  /*0890*/  IMAD.U32 R10, RZ, RZ, UR8 ;  /* 0x00000008ff0a7e24 */ /* 0x000fe2000f8e00ff */
[----:B------:R-:W-:-:S02]  /*08a0*/  MOV R4, UR10 ;  /* 0x0000000a00047c02 */ /* 0x000fc40008000f00 */
[----:B------:R-:W-:Y:S01]  /*08b0*/  MOV R5, UR11 ;  /* 0x0000000b00057c02 */ /* 0x000fe20008000f00 */
[----:B------:R-:W-:-:S04]  /*08c0*/  @P1 IMAD.WIDE.U32 R10, R3, 0x4, R10 ;  /* 0x00000004030a1825 */ /* 0x000fc800078e000a */
[----:B------:R-:W-:Y:S01]  /*08d0*/  @P1 IMAD R3, R7, UR20, R0 ;  /* 0x0000001407031c24 */ /* 0x000fe2000f8e0200 */
[----:B------:R-:W-:Y:S01]  /*08e0*/  @P1 IADD3.X R7, PT, PT, RZ, RZ, RZ, P2, !PT ;  /* 0x000000ffff071210 */ /* 0x000fe200017fe4ff */
[----:B------:R-:W-:Y:S01]  /*08f0*/  IMAD.U32 R19, RZ, RZ, UR4 ;  /* 0x00000004ff137e24 */ /* 0x000fe2000f8e00ff */
[C---:B--2---:R-:W-:Y:S01]  /*0900*/  @P1 LEA R2, P2, R6.reuse, UR6, 0x2 ;  /* 0x0000000606021c11 */ /* 0x044fe2000f8410ff */
[----:B------:R-:W-:Y:S01]  /*0910*/  @P1 IMAD.WIDE R4, R3, 0x4, R4 ;  /* 0x0000000403041825 */ /* 0x000fe200078e0204 */
[----:B------:R-:W-:Y:S01]  /*0920*/  @!P0 IADD3 R17, PT, PT, R13, UR4, RZ ;  /* 0x000000040d118c10 */ /* 0x000fe2000fffe0ff */
[----:B0-----:R-:W2:Y:S01]  /*0930*/  @P1 LDG.E R11, desc[UR18][R10.64] ;  /* 0x000000120a0b1981 */ /* 0x001ea2000c1e1900 */
[----:B------:R-:W-:Y:S01]  /*0940*/  @P1 LEA.HI.X R3, R6, UR7, R7, 0x2, P2 ;  /* 0x0000000706031c11 */ /* 0x000fe200090f1407 */
[----:B------:R-:W-:Y:S01]  /*0950*/  @!P0 IMAD R19, R19, UR20, R0 ;  /* 0x0000001413138c24 */ /* 0x000fe2000f8e0200 */
[----:B---3--:R-:W-:Y:S01]  /*0960*/  MOV R6, UR12 ;  /* 0x0000000c00067c02 */ /* 0x008fe20008000f00 */
[----:B------:R-:W-:Y:S01]  /*0970*/  @P1 IMAD.WIDE R14, R15, 0x4, R4 ;  /* 0x000000040f0e1825 */ /* 0x000fe200078e0204 */
[----:B------:R-:W-:Y:S01]  /*0980*/  MOV R7, UR13 ;  /* 0x0000000d00077c02 */ /* 0x000fe20008000f00 */
[----:B------:R-:W2:Y:S01]  /*0990*/  @P1 LDG.E R4, desc[UR18][R4.64] ;  /* 0x0000001204041981 */ /* 0x000ea2000c1e1900 */
[----:B------:R-:W-:-:S02]  /*09a0*/  MOV R8, UR14 ;  /* 0x0000000e00087c02 */ /* 0x000fc40008000f00 */
[----:B------:R-:W-:Y:S01]  /*09b0*/  MOV R9, UR15 ;  /* 0x0000000f00097c02 */ /* 0x000fe20008000f00 */
[----:B------:R-:W-:Y:S01]  /*09c0*/  @!P0 IMAD.WIDE.U32 R6, R17, 0x4, R6 ;  /* 0x0000000411068825 */ /* 0x000fe200078e0006 */
[----:B------:R-:W3:Y:S03]  /*09d0*/  @P1 LDG.E R14, desc[UR18][R14.64] ;  /* 0x000000120e0e1981 */ /* 0x000ee6000c1e1900 */
[----:B------:R-:W-:Y:S01]  /*09e0*/  @!P0 IMAD.WIDE R8, R19, 0x4, R8 ;  /* 0x0000000413088825 */ /* 0x000fe200078e0208 */
[----:B------:R-:W3:Y:S04]  /*09f0*/  @P1 LDG.E R2, desc[UR18][R2.64+0x4] ;  /* 0x0000041202021981 */ /* 0x000ee8000c1e1900 */
[----:B------:R-:W4:Y:S04]  /*0a00*/  @!P0 LDG.E R7, desc[UR18][R6.64] ;  /* 0x0000001206078981 */ /* 0x000f28000c1e1900 */
[----:B------:R-:W4:Y:S01]  /*0a10*/  @!P0 LDG.E R8, desc[UR18][R8.64] ;  /* 0x0000001208088981 */ /* 0x000f22000c1e1900 */
[----:B--2---:R-:W-:-:S04]  /*0a20*/  @P1 FFMA R11, R11, R4, R12 ;  /* 0x000000040b0b1223 */ /* 0x004fc8000000000c */
[----:B---3--:R-:W-:-:S04]  /*0a30*/  @P1 FFMA R12, R2, R14, R11 ;  /* 0x0000000e020c1223 */ /* 0x008fc8000000000b */
[----:B----4-:R-:W-:-:S07]  /*0a40*/  @!P0 FFMA R12, R7, R8, R12 ;  /* 0x00000008070c8223 */ /* 0x010fce000000000c */
.L_x_2:
[----:B------:R-:W1:Y:S01]  /*0a50*/  LDC.64 R2, c[0x0][0x390] ;  /* 0x0000e400ff027b82 */ /* 0x000e620000000a00 */
[----:B------:R-:W-:-:S05]  /*0a60*/  IADD3 R13, PT, PT, R0, R13, RZ ;  /* 0x0000000d000d7210 */ /* 0x000fca0007ffe0ff */
[----:B-1----:R-:W-:-:S05]  /*0a70*/  IMAD.WIDE R2, R13, 0x4, R2 ;  /* 0x000000040d027825 */ /* 0x002fca00078e0202 */
[----:B0-----:R-:W-:Y:S01]  /*0a80*/  STG.E desc[UR18][R2.64], R12 ;  /* 0x0000000c02007986 */ /* 0x001fe2000c101912 */
[----:B------:R-:W-:Y:S05]  /*0a90*/  EXIT ;  /* 0x000000000000794d */ /* 0x000fea0003800000 */
.L_x_4:
[----:B------:R-:W-:-:S00]  /*0aa0*/  BRA `(.L_x_4) ;  /* 0xfffffffc00fc7947 */ /* 0x000fc0000383ffff */
[----:B------:R-:W-:-:S00]  /*0ab0*/  NOP ;  /* 0x0000000000007918 */ /* 0x000fc00000000000 */
        /* <DEDUP_REMOVED lines=12> */
.L_x_6:


//--------------------- .text._Z9matrixAddPKfS0_Pfi --------------------------
	.section	.text._Z9matrixAddPKfS0_Pfi,"ax",@progbits
	.align	128
        .global         _Z9matrixAddPKfS0_Pfi
        .type           _Z9matrixAddPKfS0_Pfi,@function
        .size           _Z9matrixAddPKfS0_Pfi,(.L_x_7 - _Z9matrixAddPKfS0_Pfi)
        .other          _Z9matrixAddPKfS0_Pfi,@"STO_CUDA_ENTRY STV_DEFAULT"
_Z9matrixAddPKfS0_Pfi:
.text._Z9matrixAddPKfS0_Pfi:
        /* <DEDUP_REMOVED lines=13> */
[----:B------:R-:W0:Y:S01]  /*00d0*/  LDC.64 R2, c[0x0][0x380] ;  /* 0x0000e000ff027b82 */ /* 0x000e220000000a00 */
[----:B------:R-:W1:Y:S01]  /*00e0*/  LDCU.64 UR4, c[0x0][0x358] ;  /* 0x00006b00ff0477ac */ /* 0x000e620008000a00 */
[----:B------:R-:W-:-:S06]  /*00f0*/  IMAD R9, R0, UR6, R7 ;  /* 0x0000000600097c24 */ /* 0x000fcc000f8e0207 */
[----:B------:R-:W2:Y:S08]  /*0100*/  LDC.64 R4, c[0x0][0x388] ;  /* 0x0000e200ff047b82 */ /* 0x000eb00000000a00 */
[----:B------:R-:W3:Y:S01]  /*0110*/  LDC.64 R6, c[0x0][0x390] ;  /* 0x0000e400ff067b82 */ /* 0x000ee20000000a00 */
[----:B0-----:R-:W-:-:S06]  /*0120*/  IMAD.WIDE R2, R9, 0x4, R2 ;  /* 0x0000000409027825 */ /* 0x001fcc00078e0202 */
[----:B-1----:R-:W4:Y:S01]  /*0130*/  LDG.E R2, desc[UR4][R2.64] ;  /* 0x0000000402027981 */ /* 0x002f22000c1e1900 */
[----:B--2---:R-:W-:-:S06]  /*0140*/  IMAD.WIDE R4, R9, 0x4, R4 ;  /* 0x0000000409047825 */ /* 0x004fcc00078e0204 */
[----:B------:R-:W4:Y:S01]  /*0150*/  LDG.E R5, desc[UR4][R4.64] ;  /* 0x0000000404057981 */ /* 0x000f22000c1e1900 */
[----:B---3--:R-:W-:-:S04]  /*0160*/  IMAD.WIDE R6, R9, 0x4, R6 ;  /* 0x0000000409067825 */ /* 0x008fc800078e0206 */
[----:B----4-:R-:W-:-:S05]  /*0170*/  FADD R9, R2, R5 ;  /* 0x0000000502097221 */ /* 0x010fca0000000000 */
[----:B------:R-:W-:Y:S01]  /*0180*/  STG.E desc[UR4][R6.64], R9 ;  /* 0x0000000906007986 */ /* 0x000fe2000c101904 */
[----:B------:R-:W-:Y:S05]  /*0190*/  EXIT ;  /* 0x000000000000794d */ /* 0x000fea0003800000 */
.L_x_5:
        /* <DEDUP_REMOVED lines=14> */
.L_x_7:


//--------------------- .nv.shared.reserved.0     --------------------------
	.section	.nv.shared.reserved.0,"aw",@nobits
	.weak		__nv_reservedSMEM_offset_0_alias
	.size		__nv_reservedSMEM_offset_0_alias, 0, 64
	.other		__nv_reservedSMEM_offset_0_alias,@"STO_CUDA_RESERVED_SHARED STV_DEFAULT"
__nv_reservedSMEM_offset_0_alias:
	.zero		0
	.zero		64


//--------------------- .nv.constant0._Z11matrixCrossPKfS0_Pfi --------------------------
	.section	.nv.constant0._Z11matrixCrossPKfS0_Pfi,"a",@progbits
	.sectionflags	@""
	.align	4
.nv.constant0._Z11matrixCrossPKfS0_Pfi:
	.zero		924


//--------------------- .nv.constant0._Z9matrixAddPKfS0_Pfi --------------------------
	.section	.nv.constant0._Z9matrixAddPKfS0_Pfi,"a",@progbits
	.sectionflags	@""
	.align	4
.nv.constant0._Z9matrixAddPKfS0_Pfi:
	.zero		924


//--------------------- SYMBOLS --------------------------

	.type		.nv.reservedSmem.offset0,@object
	.size		.nv.reservedSmem.offset0,0x4
